	.headerflags	@"EF_CUDA_TEXMODE_UNIFIED EF_CUDA_64BIT_ADDRESS EF_CUDA_ACCELERATORS EF_CUDA_SM90 EF_CUDA_VIRTUAL_SM(EF_CUDA_SM90)"
	.elftype	@"ET_EXEC"


//--------------------- .nv.info                  --------------------------
	.section	.nv.info,"",@"SHT_CUDA_INFO"
	.align	4


	//----- nvinfo : EIATTR_REGCOUNT
	.align		4
        /*0000*/ 	.byte	0x04, 0x2f
        /*0002*/ 	.short	(.L_1 - .L_0)
	.align		4
.L_0:
        /*0004*/ 	.word	index@(triton_poi_fused_convolution_relu_15)
        /*0008*/ 	.word	0x0000000c


	//----- nvinfo : EIATTR_MIN_STACK_SIZE
	.align		4
.L_1:
        /*000c*/ 	.byte	0x04, 0x12
        /*000e*/ 	.short	(.L_3 - .L_2)
	.align		4
.L_2:
        /*0010*/ 	.word	index@(triton_poi_fused_convolution_relu_15)
        /*0014*/ 	.word	0x00000000


	//----- nvinfo : EIATTR_FRAME_SIZE
	.align		4
.L_3:
        /*0018*/ 	.byte	0x04, 0x11
        /*001a*/ 	.short	(.L_5 - .L_4)
	.align		4
.L_4:
        /*001c*/ 	.word	index@(triton_poi_fused_convolution_relu_15)
        /*0020*/ 	.word	0x00000000


	//----- nvinfo : EIATTR_MIN_STACK_SIZE
	.align		4
.L_5:
        /*0024*/ 	.byte	0x04, 0x12
        /*0026*/ 	.short	(.L_7 - .L_6)
	.align		4
.L_6:
        /*0028*/ 	.word	index@(triton_poi_fused_convolution_relu_15)
        /*002c*/ 	.word	0x00000000
.L_7:


//--------------------- .nv.info.triton_poi_fused_convolution_relu_15 --------------------------
	.section	.nv.info.triton_poi_fused_convolution_relu_15,"",@"SHT_CUDA_INFO"
	.sectionflags	@""
	.align	4


	//----- nvinfo : EIATTR_CUDA_API_VERSION
	.align		4
        /*0000*/ 	.byte	0x04, 0x37
        /*0002*/ 	.short	(.L_9 - .L_8)
.L_8:
        /*0004*/ 	.word	0x0000007c


	//----- nvinfo : EIATTR_KPARAM_INFO
	.align		4
.L_9:
        /*0008*/ 	.byte	0x04, 0x17
        /*000a*/ 	.short	(.L_11 - .L_10)
.L_10:
        /*000c*/ 	.word	0x00000000
        /*0010*/ 	.short	0x0002
        /*0012*/ 	.short	0x0010
        /*0014*/ 	.byte	0x00, 0xf0, 0x11, 0x00


	//----- nvinfo : EIATTR_KPARAM_INFO
	.align		4
.L_11:
        /*0018*/ 	.byte	0x04, 0x17
        /*001a*/ 	.short	(.L_13 - .L_12)
.L_12:
        /*001c*/ 	.word	0x00000000
        /*0020*/ 	.short	0x0001
        /*0022*/ 	.short	0x0008
        /*0024*/ 	.byte	0x00, 0xf4, 0x21, 0x00


	//----- nvinfo : EIATTR_KPARAM_INFO
	.align		4
.L_13:
        /*0028*/ 	.byte	0x04, 0x17
        /*002a*/ 	.short	(.L_15 - .L_14)
.L_14:
        /*002c*/ 	.word	0x00000000
        /*0030*/ 	.short	0x0000
        /*0032*/ 	.short	0x0000
        /*0034*/ 	.byte	0x00, 0xf4, 0x21, 0x00


	//----- nvinfo : EIATTR_SPARSE_MMA_MASK
	.align		4
.L_15:
        /*0038*/ 	.byte	0x03, 0x50
        /*003a*/ 	.short	0x0000


	//----- nvinfo : EIATTR_MAXREG_COUNT
	.align		4
        /*003c*/ 	.byte	0x03, 0x1b
        /*003e*/ 	.short	0x00ff


	//----- nvinfo : EIATTR_EXIT_INSTR_OFFSETS
	.align		4
        /*0040*/ 	.byte	0x04, 0x1c
        /*0042*/ 	.short	(.L_17 - .L_16)


	//   ....[0]....
.L_16:
        /*0044*/ 	.word	0x000001b0


	//   ....[1]....
        /*0048*/ 	.word	0x000001d0


	//----- nvinfo : EIATTR_REQNTID
	.align		4
.L_17:
        /*004c*/ 	.byte	0x04, 0x10
        /*004e*/ 	.short	(.L_19 - .L_18)
.L_18:
        /*0050*/ 	.word	0x00000100
        /*0054*/ 	.word	0x00000001
        /*0058*/ 	.word	0x00000001


	//----- nvinfo : EIATTR_CBANK_PARAM_SIZE
	.align		4
.L_19:
        /*005c*/ 	.byte	0x03, 0x19
        /*005e*/ 	.short	0x0014


	//----- nvinfo : EIATTR_PARAM_CBANK
	.align		4
        /*0060*/ 	.byte	0x04, 0x0a
        /*0062*/ 	.short	(.L_21 - .L_20)
	.align		4
.L_20:
        /*0064*/ 	.word	index@(.nv.constant0.triton_poi_fused_convolution_relu_15)
        /*0068*/ 	.short	0x0210
        /*006a*/ 	.short	0x0014


	//----- nvinfo : EIATTR_SW_WAR
	.align		4
.L_21:
        /*006c*/ 	.byte	0x04, 0x36
        /*006e*/ 	.short	(.L_23 - .L_22)
.L_22:
        /*0070*/ 	.word	0x00000008
.L_23:


//--------------------- .nv.callgraph             --------------------------
	.section	.nv.callgraph,"",@"SHT_CUDA_CALLGRAPH"
	.align	4
	.sectionentsize	8
	.align		4
        /*0000*/ 	.word	0x00000000
	.align		4
        /*0004*/ 	.word	0xffffffff
	.align		4
        /*0008*/ 	.word	0x00000000
	.align		4
        /*000c*/ 	.word	0xfffffffe
	.align		4
        /*0010*/ 	.word	0x00000000
	.align		4
        /*0014*/ 	.word	0xfffffffd
	.align		4
        /*0018*/ 	.word	0x00000000
	.align		4
        /*001c*/ 	.word	0xfffffffc


//--------------------- .text.triton_poi_fused_convolution_relu_15 --------------------------
	.section	.text.triton_poi_fused_convolution_relu_15,"ax",@progbits
	.align	128
        .global         triton_poi_fused_convolution_relu_15
        .type           triton_poi_fused_convolution_relu_15,@function
        .size           triton_poi_fused_convolution_relu_15,(.L_x_1 - triton_poi_fused_convolution_relu_15)
        .other          triton_poi_fused_convolution_relu_15,@"STO_CUDA_ENTRY STV_DEFAULT"
triton_poi_fused_convolution_relu_15:
.text.triton_poi_fused_convolution_relu_15:
[----:B------:R-:W0:Y:S02]  /*0000*/  LDC R1, c[0x0][0x28] ;  /* 0x00000a00ff017b82 */ /* 0x000e240000000800 */
[----:B------:R-:W1:Y:S01]  /*0010*/  S2R R0, SR_TID.X ;  /* 0x0000000000007919 */ /* 0x000e620000002100 */
[----:B------:R-:W2:Y:S01]  /*0020*/  LDC.64 R2, c[0x0][0x210] ;  /* 0x00008400ff027b82 */ /* 0x000ea20000000a00 */
[----:B------:R-:W-:Y:S01]  /*0030*/  ULDC.64 UR4, c[0x0][0x208] ;  /* 0x0000820000047ab9 */ /* 0x000fe20000000a00 */
[----:B------:R-:W3:Y:S06]  /*0040*/  S2R R7, SR_CTAID.X ;  /* 0x0000000000077919 */ /* 0x000eec0000002500 */
[----:B------:R-:W4:Y:S01]  /*0050*/  LDC.64 R4, c[0x0][0x218] ;  /* 0x00008600ff047b82 */ /* 0x000f220000000a00 */
[----:B-1----:R-:W-:Y:S01]  /*0060*/  IMAD.SHL.U32 R0, R0, 0x2, RZ ;  /* 0x0000000200007824 */ /* 0x002fe200078e00ff */
[----:B---3--:R-:W-:-:S04]  /*0070*/  SHF.R.S32.HI R6, RZ, 0x16, R7 ;  /* 0x00000016ff067819 */ /* 0x008fc80000011407 */
[----:B------:R-:W-:-:S05]  /*0080*/  LOP3.LUT R0, R0, 0x1fe, RZ, 0xc0, !PT ;  /* 0x000001fe00007812 */ /* 0x000fca00078ec0ff */
[----:B------:R-:W-:Y:S01]  /*0090*/  IMAD R7, R7, 0x200, R0 ;  /* 0x0000020007077824 */ /* 0x000fe200078e0200 */
[----:B------:R-:W-:-:S03]  /*00a0*/  SGXT R0, R6, 0x1 ;  /* 0x000000010600781a */ /* 0x000fc60000000200 */
[C---:B--2---:R-:W-:Y:S01]  /*00b0*/  IMAD.WIDE R2, R7.reuse, 0x4, R2 ;  /* 0x0000000407027825 */ /* 0x044fe200078e0202 */
[----:B------:R-:W-:Y:S02]  /*00c0*/  LEA.HI R0, R0, R7, RZ, 0x5 ;  /* 0x0000000700007211 */ /* 0x000fe400078f28ff */
[----:B------:R-:W-:Y:S02]  /*00d0*/  ISETP.GE.AND P2, PT, R7, 0x1e080, PT ;  /* 0x0001e0800700780c */ /* 0x000fe40003f46270 */
[----:B------:R-:W-:-:S05]  /*00e0*/  LOP3.LUT R0, R0, 0xffffffe0, RZ, 0xc0, !PT ;  /* 0xffffffe000007812 */ /* 0x000fca00078ec0ff */
[----:B------:R-:W-:Y:S01]  /*00f0*/  IMAD.IADD R9, R7, 0x1, -R0 ;  /* 0x0000000107097824 */ /* 0x000fe200078e0a00 */
[----:B------:R-:W-:-:S03]  /*0100*/  CS2R R6, SRZ ;  /* 0x0000000000067805 */ /* 0x000fc6000001ff00 */
[----:B----4-:R-:W-:Y:S01]  /*0110*/  IMAD.WIDE R4, R9, 0x4, R4 ;  /* 0x0000000409047825 */ /* 0x010fe200078e0204 */
[----:B------:R-:W-:Y:S02]  /*0120*/  CS2R R8, SRZ ;  /* 0x0000000000087805 */ /* 0x000fe4000001ff00 */
[----:B------:R-:W2:Y:S04]  /*0130*/  @!P2 LDG.E.64 R6, desc[UR4][R2.64] ;  /* 0x000000040206a981 */ /* 0x000ea8000c1e1b00 */
[----:B------:R-:W2:Y:S02]  /*0140*/  @!P2 LDG.E.EL.64 R8, desc[UR4][R4.64] ;  /* 0x000000040408a981 */ /* 0x000ea4000c2e1b00 */
[----:B--2---:R-:W-:Y:S01]  /*0150*/  FSETP.GEU.AND P0, PT, R6, -R8, PT ;  /* 0x800000080600720b */ /* 0x004fe20003f0e000 */
[----:B------:R-:W-:Y:S01]  /*0160*/  FADD R6, R8, R6 ;  /* 0x0000000608067221 */ /* 0x000fe20000000000 */
[----:B------:R-:W-:Y:S01]  /*0170*/  FADD R0, R9, R7 ;  /* 0x0000000709007221 */ /* 0x000fe20000000000 */
[----:B------:R-:W-:-:S03]  /*0180*/  FSETP.GEU.AND P1, PT, R7, -R9, PT ;  /* 0x800000090700720b */ /* 0x000fc60003f2e000 */
[----:B------:R-:W-:Y:S02]  /*0190*/  FSEL R6, R6, RZ, P0 ;  /* 0x000000ff06067208 */ /* 0x000fe40000000000 */
[----:B------:R-:W-:Y:S01]  /*01a0*/  FSEL R7, R0, RZ, P1 ;  /* 0x000000ff00077208 */ /* 0x000fe20000800000 */
[----:B------:R-:W-:Y:S07]  /*01b0*/  @P2 EXIT ;  /* 0x000000000000294d */ /* 0x000fee0003800000 */
[----:B------:R-:W-:Y:S01]  /*01c0*/  STG.E.64 desc[UR4][R2.64], R6 ;  /* 0x0000000602007986 */ /* 0x000fe2000c101b04 */
[----:B------:R-:W-:Y:S05]  /*01d0*/  EXIT ;  /* 0x000000000000794d */ /* 0x000fea0003800000 */
.L_x_0:
[----:B------:R-:W-:-:S00]  /*01e0*/  BRA `(.L_x_0) ;  /* 0xfffffffc00fc7947 */ /* 0x000fc0000383ffff */
[----:B------:R-:W-:-:S00]  /*01f0*/  NOP ;  /* 0x0000000000007918 */ /* 0x000fc00000000000 */
        /* <DEDUP_REMOVED lines=8> */
.L_x_1:


//--------------------- .nv.constant0.triton_poi_fused_convolution_relu_15 --------------------------
	.section	.nv.constant0.triton_poi_fused_convolution_relu_15,"a",@progbits
	.sectionflags	@""
	.align	4
.nv.constant0.triton_poi_fused_convolution_relu_15:
	.zero		548
